//
// Generated by NVIDIA NVVM Compiler
//
// Compiler Build ID: CL-36424714
// Cuda compilation tools, release 13.0, V13.0.88
// Based on NVVM 20.0.0
//

.version 9.0
.target sm_100
.address_size 64

	// .globl	_Z11k_dgemm_optPKdS0_Pdii
// _ZZ11k_dgemm_optPKdS0_PdiiE3Ads has been demoted
// _ZZ11k_dgemm_optPKdS0_PdiiE3Bds has been demoted

.visible .entry _Z11k_dgemm_optPKdS0_Pdii(
	.param .u64 .ptr .align 1 _Z11k_dgemm_optPKdS0_Pdii_param_0,
	.param .u64 .ptr .align 1 _Z11k_dgemm_optPKdS0_Pdii_param_1,
	.param .u64 .ptr .align 1 _Z11k_dgemm_optPKdS0_Pdii_param_2,
	.param .u32 _Z11k_dgemm_optPKdS0_Pdii_param_3,
	.param .u32 _Z11k_dgemm_optPKdS0_Pdii_param_4
)
{
	.reg .pred 	%p<4>;
	.reg .b32 	%r<35>;
	.reg .b64 	%rd<13>;
	.reg .b64 	%fd<105>;
	// demoted variable
	.shared .align 8 .b8 _ZZ11k_dgemm_optPKdS0_PdiiE3Ads[8192];
	// demoted variable
	.shared .align 8 .b8 _ZZ11k_dgemm_optPKdS0_PdiiE3Bds[8192];
	ld.param.u64 	%rd3, [_Z11k_dgemm_optPKdS0_Pdii_param_0];
	ld.param.u64 	%rd4, [_Z11k_dgemm_optPKdS0_Pdii_param_1];
	ld.param.u64 	%rd5, [_Z11k_dgemm_optPKdS0_Pdii_param_2];
	ld.param.u32 	%r20, [_Z11k_dgemm_optPKdS0_Pdii_param_3];
	ld.param.u32 	%r21, [_Z11k_dgemm_optPKdS0_Pdii_param_4];
	mov.u32 	%r22, %ctaid.x;
	mov.u32 	%r23, %ctaid.y;
	mov.u32 	%r1, %tid.x;
	mov.u32 	%r2, %tid.y;
	shl.b32 	%r24, %r23, 5;
	add.s32 	%r3, %r24, %r2;
	shl.b32 	%r4, %r22, 5;
	add.s32 	%r5, %r4, %r1;
	setp.lt.s32 	%p1, %r21, 1;
	mov.f64 	%fd104, 0d0000000000000000;
	@%p1 bra 	$L__BB0_3;
	shl.b32 	%r25, %r2, 8;
	mov.u32 	%r26, _ZZ11k_dgemm_optPKdS0_PdiiE3Ads;
	add.s32 	%r6, %r26, %r25;
	shl.b32 	%r27, %r1, 3;
	add.s32 	%r7, %r6, %r27;
	mov.u32 	%r28, _ZZ11k_dgemm_optPKdS0_PdiiE3Bds;
	add.s32 	%r9, %r28, %r27;
	add.s32 	%r8, %r9, %r25;
	mad.lo.s32 	%r29, %r2, %r20, %r1;
	add.s32 	%r34, %r29, %r4;
	shl.b32 	%r11, %r20, 5;
	mad.lo.s32 	%r33, %r20, %r3, %r1;
	neg.s32 	%r32, %r21;
	cvta.to.global.u64 	%rd1, %rd3;
	cvta.to.global.u64 	%rd2, %rd4;
	mov.f64 	%fd104, 0d0000000000000000;
$L__BB0_2:
	mul.wide.s32 	%rd6, %r33, 8;
	add.s64 	%rd7, %rd1, %rd6;
	ld.global.f64 	%fd6, [%rd7];
	st.shared.f64 	[%r7], %fd6;
	mul.wide.s32 	%rd8, %r34, 8;
	add.s64 	%rd9, %rd2, %rd8;
	ld.global.f64 	%fd7, [%rd9];
	st.shared.f64 	[%r8], %fd7;
	bar.sync 	0;
	ld.shared.f64 	%fd8, [%r6];
	ld.shared.f64 	%fd9, [%r9];
	fma.rn.f64 	%fd10, %fd8, %fd9, %fd104;
	ld.shared.f64 	%fd11, [%r6+8];
	ld.shared.f64 	%fd12, [%r9+256];
	fma.rn.f64 	%fd13, %fd11, %fd12, %fd10;
	ld.shared.f64 	%fd14, [%r6+16];
	ld.shared.f64 	%fd15, [%r9+512];
	fma.rn.f64 	%fd16, %fd14, %fd15, %fd13;
	ld.shared.f64 	%fd17, [%r6+24];
	ld.shared.f64 	%fd18, [%r9+768];
	fma.rn.f64 	%fd19, %fd17, %fd18, %fd16;
	ld.shared.f64 	%fd20, [%r6+32];
	ld.shared.f64 	%fd21, [%r9+1024];
	fma.rn.f64 	%fd22, %fd20, %fd21, %fd19;
	ld.shared.f64 	%fd23, [%r6+40];
	ld.shared.f64 	%fd24, [%r9+1280];
	fma.rn.f64 	%fd25, %fd23, %fd24, %fd22;
	ld.shared.f64 	%fd26, [%r6+48];
	ld.shared.f64 	%fd27, [%r9+1536];
	fma.rn.f64 	%fd28, %fd26, %fd27, %fd25;
	ld.shared.f64 	%fd29, [%r6+56];
	ld.shared.f64 	%fd30, [%r9+1792];
	fma.rn.f64 	%fd31, %fd29, %fd30, %fd28;
	ld.shared.f64 	%fd32, [%r6+64];
	ld.shared.f64 	%fd33, [%r9+2048];
	fma.rn.f64 	%fd34, %fd32, %fd33, %fd31;
	ld.shared.f64 	%fd35, [%r6+72];
	ld.shared.f64 	%fd36, [%r9+2304];
	fma.rn.f64 	%fd37, %fd35, %fd36, %fd34;
	ld.shared.f64 	%fd38, [%r6+80];
	ld.shared.f64 	%fd39, [%r9+2560];
	fma.rn.f64 	%fd40, %fd38, %fd39, %fd37;
	ld.shared.f64 	%fd41, [%r6+88];
	ld.shared.f64 	%fd42, [%r9+2816];
	fma.rn.f64 	%fd43, %fd41, %fd42, %fd40;
	ld.shared.f64 	%fd44, [%r6+96];
	ld.shared.f64 	%fd45, [%r9+3072];
	fma.rn.f64 	%fd46, %fd44, %fd45, %fd43;
	ld.shared.f64 	%fd47, [%r6+104];
	ld.shared.f64 	%fd48, [%r9+3328];
	fma.rn.f64 	%fd49, %fd47, %fd48, %fd46;
	ld.shared.f64 	%fd50, [%r6+112];
	ld.shared.f64 	%fd51, [%r9+3584];
	fma.rn.f64 	%fd52, %fd50, %fd51, %fd49;
	ld.shared.f64 	%fd53, [%r6+120];
	ld.shared.f64 	%fd54, [%r9+3840];
	fma.rn.f64 	%fd55, %fd53, %fd54, %fd52;
	ld.shared.f64 	%fd56, [%r6+128];
	ld.shared.f64 	%fd57, [%r9+4096];
	fma.rn.f64 	%fd58, %fd56, %fd57, %fd55;
	ld.shared.f64 	%fd59, [%r6+136];
	ld.shared.f64 	%fd60, [%r9+4352];
	fma.rn.f64 	%fd61, %fd59, %fd60, %fd58;
	ld.shared.f64 	%fd62, [%r6+144];
	ld.shared.f64 	%fd63, [%r9+4608];
	fma.rn.f64 	%fd64, %fd62, %fd63, %fd61;
	ld.shared.f64 	%fd65, [%r6+152];
	ld.shared.f64 	%fd66, [%r9+4864];
	fma.rn.f64 	%fd67, %fd65, %fd66, %fd64;
	ld.shared.f64 	%fd68, [%r6+160];
	ld.shared.f64 	%fd69, [%r9+5120];
	fma.rn.f64 	%fd70, %fd68, %fd69, %fd67;
	ld.shared.f64 	%fd71, [%r6+168];
	ld.shared.f64 	%fd72, [%r9+5376];
	fma.rn.f64 	%fd73, %fd71, %fd72, %fd70;
	ld.shared.f64 	%fd74, [%r6+176];
	ld.shared.f64 	%fd75, [%r9+5632];
	fma.rn.f64 	%fd76, %fd74, %fd75, %fd73;
	ld.shared.f64 	%fd77, [%r6+184];
	ld.shared.f64 	%fd78, [%r9+5888];
	fma.rn.f64 	%fd79, %fd77, %fd78, %fd76;
	ld.shared.f64 	%fd80, [%r6+192];
	ld.shared.f64 	%fd81, [%r9+6144];
	fma.rn.f64 	%fd82, %fd80, %fd81, %fd79;
	ld.shared.f64 	%fd83, [%r6+200];
	ld.shared.f64 	%fd84, [%r9+6400];
	fma.rn.f64 	%fd85, %fd83, %fd84, %fd82;
	ld.shared.f64 	%fd86, [%r6+208];
	ld.shared.f64 	%fd87, [%r9+6656];
	fma.rn.f64 	%fd88, %fd86, %fd87, %fd85;
	ld.shared.f64 	%fd89, [%r6+216];
	ld.shared.f64 	%fd90, [%r9+6912];
	fma.rn.f64 	%fd91, %fd89, %fd90, %fd88;
	ld.shared.f64 	%fd92, [%r6+224];
	ld.shared.f64 	%fd93, [%r9+7168];
	fma.rn.f64 	%fd94, %fd92, %fd93, %fd91;
	ld.shared.f64 	%fd95, [%r6+232];
	ld.shared.f64 	%fd96, [%r9+7424];
	fma.rn.f64 	%fd97, %fd95, %fd96, %fd94;
	ld.shared.f64 	%fd98, [%r6+240];
	ld.shared.f64 	%fd99, [%r9+7680];
	fma.rn.f64 	%fd100, %fd98, %fd99, %fd97;
	ld.shared.f64 	%fd101, [%r6+248];
	ld.shared.f64 	%fd102, [%r9+7936];
	fma.rn.f64 	%fd104, %fd101, %fd102, %fd100;
	bar.sync 	0;
	add.s32 	%r34, %r34, %r11;
	add.s32 	%r33, %r33, 32;
	add.s32 	%r32, %r32, 1;
	setp.ne.s32 	%p2, %r32, 0;
	@%p2 bra 	$L__BB0_2;
$L__BB0_3:
	max.s32 	%r30, %r3, %r5;
	setp.ge.s32 	%p3, %r30, %r20;
	@%p3 bra 	$L__BB0_5;
	mad.lo.s32 	%r31, %r20, %r3, %r5;
	cvta.to.global.u64 	%rd10, %rd5;
	mul.wide.u32 	%rd11, %r31, 8;
	add.s64 	%rd12, %rd10, %rd11;
	st.global.f64 	[%rd12], %fd104;
$L__BB0_5:
	ret;

}


// ===== COMPILED SASS (sm_100) =====

	.target	sm_100

	.elftype	@"ET_EXEC"


//--------------------- .note.nv.tkinfo           --------------------------
	.section	.note.nv.tkinfo,"",@"SHT_NOTE"
	.sectionflags	@"SHF_NOTE_NV_TKINFO"
	.tkinfo
        /*0018*/ 	.word	0x00000002
        /*0030*/ 	.string	""
        /*0030*/ 	.string	"ptxas"
        /*0030*/ 	.string	"Cuda compilation tools, release 13.0, V13.0.88"
        /*0030*/ 	.string	"Build cuda_13.0.r13.0/compiler.36424714_0"
        /*0030*/ 	.string	"-arch sm_100 -m 64 "



//--------------------- .note.nv.cuinfo           --------------------------
	.section	.note.nv.cuinfo,"",@"SHT_NOTE"
	.sectionflags	@"SHF_NOTE_NV_CUINFO"
        /*0018*/ 	.short	0x0002
        /*001a*/ 	.short	0x0064
        /*001c*/ 	.short	0x0082
	.zero		2


//--------------------- .nv.info                  --------------------------
	.section	.nv.info,"",@"SHT_CUDA_INFO"
	.align	4


	//----- nvinfo : EIATTR_REGCOUNT
	.align		4
        /*0000*/ 	.byte	0x04, 0x2f
        /*0002*/ 	.short	(.L_1 - .L_0)
	.align		4
.L_0:
        /*0004*/ 	.word	index@(_Z11k_dgemm_optPKdS0_Pdii)
        /*0008*/ 	.word	0x00000020


	//----- nvinfo : EIATTR_FRAME_SIZE
	.align		4
.L_1:
        /*000c*/ 	.byte	0x04, 0x11
        /*000e*/ 	.short	(.L_3 - .L_2)
	.align		4
.L_2:
        /*0010*/ 	.word	index@(_Z11k_dgemm_optPKdS0_Pdii)
        /*0014*/ 	.word	0x00000000


	//----- nvinfo : EIATTR_MIN_STACK_SIZE
	.align		4
.L_3:
        /*0018*/ 	.byte	0x04, 0x12
        /*001a*/ 	.short	(.L_5 - .L_4)
	.align		4
.L_4:
        /*001c*/ 	.word	index@(_Z11k_dgemm_optPKdS0_Pdii)
        /*0020*/ 	.word	0x00000000
.L_5:


//--------------------- .nv.compat                --------------------------
	.section	.nv.compat,"",@"SHT_CUDA_COMPAT_INFO"
	.align	4
        /*0000*/ 	.byte	0x02, 0x09, 0x00, 0x00, 0x02, 0x02, 0x01, 0x00, 0x02, 0x05, 0x05, 0x00, 0x03, 0x07, 0x01, 0x01
        /*0010*/ 	.byte	0x02, 0x03, 0x00, 0x00, 0x02, 0x06, 0x01, 0x00, 0x04, 0x0b, 0x08, 0x00, 0x01, 0x00, 0x00, 0x00
        /*0020*/ 	.byte	0x00, 0x00, 0x00, 0x00


//--------------------- .nv.info._Z11k_dgemm_optPKdS0_Pdii --------------------------
	.section	.nv.info._Z11k_dgemm_optPKdS0_Pdii,"",@"SHT_CUDA_INFO"
	.sectionflags	@""
	.align	4


	//----- nvinfo : EIATTR_CUDA_API_VERSION
	.align		4
        /*0000*/ 	.byte	0x04, 0x37
        /*0002*/ 	.short	(.L_7 - .L_6)
.L_6:
        /*0004*/ 	.word	0x00000082


	//----- nvinfo : EIATTR_KPARAM_INFO
	.align		4
.L_7:
        /*0008*/ 	.byte	0x04, 0x17
        /*000a*/ 	.short	(.L_9 - .L_8)
.L_8:
        /*000c*/ 	.word	0x00000000
        /*0010*/ 	.short	0x0004
        /*0012*/ 	.short	0x001c
        /*0014*/ 	.byte	0x00, 0xf0, 0x11, 0x00


	//----- nvinfo : EIATTR_KPARAM_INFO
	.align		4
.L_9:
        /*0018*/ 	.byte	0x04, 0x17
        /*001a*/ 	.short	(.L_11 - .L_10)
.L_10:
        /*001c*/ 	.word	0x00000000
        /*0020*/ 	.short	0x0003
        /*0022*/ 	.short	0x0018
        /*0024*/ 	.byte	0x00, 0xf0, 0x11, 0x00


	//----- nvinfo : EIATTR_KPARAM_INFO
	.align		4
.L_11:
        /*0028*/ 	.byte	0x04, 0x17
        /*002a*/ 	.short	(.L_13 - .L_12)
.L_12:
        /*002c*/ 	.word	0x00000000
        /*0030*/ 	.short	0x0002
        /*0032*/ 	.short	0x0010
        /*0034*/ 	.byte	0x00, 0xf5, 0x21, 0x00


	//----- nvinfo : EIATTR_KPARAM_INFO
	.align		4
.L_13:
        /*0038*/ 	.byte	0x04, 0x17
        /*003a*/ 	.short	(.L_15 - .L_14)
.L_14:
        /*003c*/ 	.word	0x00000000
        /*0040*/ 	.short	0x0001
        /*0042*/ 	.short	0x0008
        /*0044*/ 	.byte	0x00, 0xf5, 0x21, 0x00


	//----- nvinfo : EIATTR_KPARAM_INFO
	.align		4
.L_15:
        /*0048*/ 	.byte	0x04, 0x17
        /*004a*/ 	.short	(.L_17 - .L_16)
.L_16:
        /*004c*/ 	.word	0x00000000
        /*0050*/ 	.short	0x0000
        /*0052*/ 	.short	0x0000
        /*0054*/ 	.byte	0x00, 0xf5, 0x21, 0x00


	//----- nvinfo : EIATTR_SPARSE_MMA_MASK
	.align		4
.L_17:
        /*0058*/ 	.byte	0x03, 0x50
        /*005a*/ 	.short	0x0000


	//----- nvinfo : EIATTR_MAXREG_COUNT
	.align		4
        /*005c*/ 	.byte	0x03, 0x1b
        /*005e*/ 	.short	0x00ff


	//----- nvinfo : EIATTR_NUM_BARRIERS
	.align		4
        /*0060*/ 	.byte	0x02, 0x4c
        /*0062*/ 	.byte	0x01
	.zero		1


	//----- nvinfo : EIATTR_MERCURY_ISA_VERSION
	.align		4
        /*0064*/ 	.byte	0x03, 0x5f
        /*0066*/ 	.short	0x0101


	//----- nvinfo : EIATTR_VRC_CTA_INIT_COUNT
	.align		4
        /*0068*/ 	.byte	0x02, 0x4a
	.zero		1
	.zero		1


	//----- nvinfo : EIATTR_EXIT_INSTR_OFFSETS
	.align		4
        /*006c*/ 	.byte	0x04, 0x1c
        /*006e*/ 	.short	(.L_19 - .L_18)


	//   ....[0]....
.L_18:
        /*0070*/ 	.word	0x000007d0


	//   ....[1]....
        /*0074*/ 	.word	0x00000820


	//----- nvinfo : EIATTR_CBANK_PARAM_SIZE
	.align		4
.L_19:
        /*0078*/ 	.byte	0x03, 0x19
        /*007a*/ 	.short	0x0020


	//----- nvinfo : EIATTR_PARAM_CBANK
	.align		4
        /*007c*/ 	.byte	0x04, 0x0a
        /*007e*/ 	.short	(.L_21 - .L_20)
	.align		4
.L_20:
        /*0080*/ 	.word	index@(.nv.constant0._Z11k_dgemm_optPKdS0_Pdii)
        /*0084*/ 	.short	0x0380
        /*0086*/ 	.short	0x0020


	//----- nvinfo : EIATTR_SW_WAR
	.align		4
.L_21:
        /*0088*/ 	.byte	0x04, 0x36
        /*008a*/ 	.short	(.L_23 - .L_22)
.L_22:
        /*008c*/ 	.word	0x00000008
.L_23:


//--------------------- .nv.callgraph             --------------------------
	.section	.nv.callgraph,"",@"SHT_CUDA_CALLGRAPH"
	.align	4
	.sectionentsize	8
	.align		4
        /*0000*/ 	.word	0x00000000
	.align		4
        /*0004*/ 	.word	0xffffffff
	.align		4
        /*0008*/ 	.word	0x00000000
	.align		4
        /*000c*/ 	.word	0xfffffffe
	.align		4
        /*0010*/ 	.word	0x00000000
	.align		4
        /*0014*/ 	.word	0xfffffffd
	.align		4
        /*0018*/ 	.word	0x00000000
	.align		4
        /*001c*/ 	.word	0xfffffffc


//--------------------- .text._Z11k_dgemm_optPKdS0_Pdii --------------------------
	.section	.text._Z11k_dgemm_optPKdS0_Pdii,"ax",@progbits
	.align	128
        .global         _Z11k_dgemm_optPKdS0_Pdii
        .type           _Z11k_dgemm_optPKdS0_Pdii,@function
        .size           _Z11k_dgemm_optPKdS0_Pdii,(.L_x_3 - _Z11k_dgemm_optPKdS0_Pdii)
        .other          _Z11k_dgemm_optPKdS0_Pdii,@"STO_CUDA_ENTRY STV_DEFAULT"
_Z11k_dgemm_optPKdS0_Pdii:
.text._Z11k_dgemm_optPKdS0_Pdii:
[----:B------:R-:W-:Y:S01]  /*0000*/  LDC R1, c[0x0][0x37c] ;  /* 0x0000df00ff017b82 */ /* 0x000fe20000000800 */
[----:B------:R-:W0:Y:S01]  /*0010*/  S2R R17, SR_CTAID.Y ;  /* 0x0000000000117919 */ /* 0x000e220000002600 */
[----:B------:R-:W1:Y:S01]  /*0020*/  LDCU UR7, c[0x0][0x39c] ;  /* 0x00007380ff0777ac */ /* 0x000e620008000800 */
[----:B------:R-:W-:Y:S01]  /*0030*/  CS2R R10, SRZ ;  /* 0x00000000000a7805 */ /* 0x000fe2000001ff00 */
[----:B------:R-:W0:Y:S01]  /*0040*/  S2R R8, SR_TID.Y ;  /* 0x0000000000087919 */ /* 0x000e220000002200 */
[----:B------:R-:W2:Y:S01]  /*0050*/  LDCU UR10, c[0x0][0x398] ;  /* 0x00007300ff0a77ac */ /* 0x000ea20008000800 */
[----:B------:R-:W3:Y:S01]  /*0060*/  S2R R0, SR_CTAID.X ;  /* 0x0000000000007919 */ /* 0x000ee20000002500 */
[----:B------:R-:W4:Y:S01]  /*0070*/  LDCU.64 UR8, c[0x0][0x358] ;  /* 0x00006b00ff0877ac */ /* 0x000f220008000a00 */
[----:B------:R-:W3:Y:S01]  /*0080*/  S2R R3, SR_TID.X ;  /* 0x0000000000037919 */ /* 0x000ee20000002100 */
[----:B-1----:R-:W-:Y:S01]  /*0090*/  UISETP.GE.AND UP0, UPT, UR7, 0x1, UPT ;  /* 0x000000010700788c */ /* 0x002fe2000bf06270 */
[----:B0-----:R-:W-:-:S02]  /*00a0*/  LEA R17, R17, R8, 0x5 ;  /* 0x0000000811117211 */ /* 0x001fc400078e28ff */
[----:B---3--:R-:W-:-:S04]  /*00b0*/  LEA R16, R0, R3, 0x5 ;  /* 0x0000000300107211 */ /* 0x008fc800078e28ff */
[----:B------:R-:W-:-:S04]  /*00c0*/  VIMNMX R2, PT, PT, R17, R16, !PT ;  /* 0x0000001011027248 */ /* 0x000fc80007fe0100 */
[----:B--2---:R-:W-:Y:S01]  /*00d0*/  ISETP.GE.AND P0, PT, R2, UR10, PT ;  /* 0x0000000a02007c0c */ /* 0x004fe2000bf06270 */
[----:B----4-:R-:W-:-:S12]  /*00e0*/  BRA.U !UP0, `(.L_x_0) ;  /* 0x0000000508b87547 */ /* 0x010fd8000b800000 */
[----:B------:R-:W0:Y:S01]  /*00f0*/  S2UR UR6, SR_CgaCtaId ;  /* 0x00000000000679c3 */ /* 0x000e220000008800 */
[----:B------:R-:W-:Y:S01]  /*0100*/  UMOV UR4, 0x400 ;  /* 0x0000040000047882 */ /* 0x000fe20000000000 */
[----:B------:R-:W-:Y:S01]  /*0110*/  CS2R R10, SRZ ;  /* 0x00000000000a7805 */ /* 0x000fe2000001ff00 */
[----:B------:R-:W-:-:S05]  /*0120*/  UIADD3 UR5, UPT, UPT, UR4, 0x2000, URZ ;  /* 0x0000200004057890 */ /* 0x000fca000fffe0ff */
[----:B------:R-:W1:Y:S08]  /*0130*/  LDC R2, c[0x0][0x398] ;  /* 0x0000e600ff027b82 */ /* 0x000e700000000800 */
[----:B------:R-:W2:Y:S08]  /*0140*/  LDC.64 R20, c[0x0][0x380] ;  /* 0x0000e000ff147b82 */ /* 0x000eb00000000a00 */
[----:B------:R-:W3:Y:S01]  /*0150*/  LDC.64 R18, c[0x0][0x388] ;  /* 0x0000e200ff127b82 */ /* 0x000ee20000000a00 */
[----:B0-----:R-:W-:-:S02]  /*0160*/  ULEA UR4, UR6, UR4, 0x18 ;  /* 0x0000000406047291 */ /* 0x001fc4000f8ec0ff */
[----:B------:R-:W-:Y:S02]  /*0170*/  ULEA UR5, UR6, UR5, 0x18 ;  /* 0x0000000506057291 */ /* 0x000fe4000f8ec0ff */
[----:B------:R-:W-:Y:S02]  /*0180*/  UIADD3 UR6, UPT, UPT, -UR7, URZ, URZ ;  /* 0x000000ff07067290 */ /* 0x000fe4000fffe1ff */
[C---:B------:R-:W-:Y:S01]  /*0190*/  LEA R7, R8.reuse, UR4, 0x8 ;  /* 0x0000000408077c11 */ /* 0x040fe2000f8e40ff */
[-C--:B-1----:R-:W-:Y:S01]  /*01a0*/  IMAD R5, R8, R2.reuse, R3 ;  /* 0x0000000208057224 */ /* 0x082fe200078e0203 */
[C---:B------:R-:W-:Y:S02]  /*01b0*/  LEA R4, R3.reuse, UR5, 0x3 ;  /* 0x0000000503047c11 */ /* 0x040fe4000f8e18ff */
[----:B------:R-:W-:Y:S01]  /*01c0*/  LEA R6, R3, R7, 0x3 ;  /* 0x0000000703067211 */ /* 0x000fe200078e18ff */
[----:B------:R-:W-:Y:S02]  /*01d0*/  IMAD R5, R0, 0x20, R5 ;  /* 0x0000002000057824 */ /* 0x000fe400078e0205 */
[----:B------:R-:W-:-:S02]  /*01e0*/  IMAD R0, R17, R2, R3 ;  /* 0x0000000211007224 */ /* 0x000fc400078e0203 */
[----:B--2---:R-:W-:-:S07]  /*01f0*/  IMAD R3, R8, 0x100, R4 ;  /* 0x0000010008037824 */ /* 0x004fce00078e0204 */
.L_x_1:
[----:B------:R-:W-:-:S04]  /*0200*/  IMAD.WIDE R28, R0, 0x8, R20 ;  /* 0x00000008001c7825 */ /* 0x000fc800078e0214 */
[----:B---3--:R-:W-:Y:S02]  /*0210*/  IMAD.WIDE R26, R5, 0x8, R18 ;  /* 0x00000008051a7825 */ /* 0x008fe400078e0212 */
[----:B------:R-:W2:Y:S04]  /*0220*/  LDG.E.64 R28, desc[UR8][R28.64] ;  /* 0x000000081c1c7981 */ /* 0x000ea8000c1e1b00 */
[----:B------:R-:W3:Y:S01]  /*0230*/  LDG.E.64 R26, desc[UR8][R26.64] ;  /* 0x000000081a1a7981 */ /* 0x000ee2000c1e1b00 */
[----:B------:R-:W-:Y:S01]  /*0240*/  UIADD3 UR6, UPT, UPT, UR6, 0x1, URZ ;  /* 0x0000000106067890 */ /* 0x000fe2000fffe0ff */
[----:B------:R-:W-:Y:S01]  /*0250*/  IADD3 R0, PT, PT, R0, 0x20, RZ ;  /* 0x0000002000007810 */ /* 0x000fe20007ffe0ff */
[----:B------:R-:W-:Y:S02]  /*0260*/  IMAD R5, R2, 0x20, R5 ;  /* 0x0000002002057824 */ /* 0x000fe400078e0205 */
[----:B------:R-:W-:Y:S01]  /*0270*/  UISETP.NE.AND UP0, UPT, UR6, URZ, UPT ;  /* 0x000000ff0600728c */ /* 0x000fe2000bf05270 */
[----:B--2---:R-:W-:Y:S04]  /*0280*/  STS.64 [R6], R28 ;  /* 0x0000001c06007388 */ /* 0x004fe80000000a00 */
[----:B---3--:R-:W-:Y:S01]  /*0290*/  STS.64 [R3], R26 ;  /* 0x0000001a03007388 */ /* 0x008fe20000000a00 */
[----:B------:R-:W-:Y:S06]  /*02a0*/  BAR.SYNC.DEFER_BLOCKING 0x0 ;  /* 0x0000000000007b1d */ /* 0x000fec0000010000 */
[----:B------:R-:W-:Y:S04]  /*02b0*/  LDS.64 R24, [R4] ;  /* 0x0000000004187984 */ /* 0x000fe80000000a00 */
[----:B------:R-:W0:Y:S04]  /*02c0*/  LDS.128 R12, [R7] ;  /* 0x00000000070c7984 */ /* 0x000e280000000c00 */
[----:B------:R-:W1:Y:S01]  /*02d0*/  LDS.64 R22, [R4+0x100] ;  /* 0x0001000004167984 */ /* 0x000e620000000a00 */
[----:B0-----:R-:W-:-:S03]  /*02e0*/  DFMA R24, R12, R24, R10 ;  /* 0x000000180c18722b */ /* 0x001fc6000000000a */
[----:B------:R-:W-:Y:S04]  /*02f0*/  LDS.64 R12, [R4+0x200] ;  /* 0x00020000040c7984 */ /* 0x000fe80000000a00 */
[----:B------:R-:W0:Y:S01]  /*0300*/  LDS.128 R8, [R7+0x10] ;  /* 0x0000100007087984 */ /* 0x000e220000000c00 */
[----:B-1----:R-:W-:-:S03]  /*0310*/  DFMA R14, R22, R14, R24 ;  /* 0x0000000e160e722b */ /* 0x002fc60000000018 */
[----:B------:R-:W1:Y:S04]  /*0320*/  LDS.64 R22, [R4+0x300] ;  /* 0x0003000004167984 */ /* 0x000e680000000a00 */
[----:B------:R-:W-:Y:S01]  /*0330*/  LDS.64 R24, [R4+0x400] ;  /* 0x0004000004187984 */ /* 0x000fe20000000a00 */
[----:B0-----:R-:W-:-:S03]  /*0340*/  DFMA R8, R8, R12, R14 ;  /* 0x0000000c0808722b */ /* 0x001fc6000000000e */
[----:B------:R-:W0:Y:S05]  /*0350*/  LDS.128 R12, [R7+0x20] ;  /* 0x00002000070c7984 */ /* 0x000e2a0000000c00 */
[----:B-1----:R-:W-:Y:S01]  /*0360*/  DFMA R8, R22, R10, R8 ;  /* 0x0000000a1608722b */ /* 0x002fe20000000008 */
[----:B------:R-:W1:Y:S07]  /*0370*/  LDS.64 R22, [R4+0x500] ;  /* 0x0005000004167984 */ /* 0x000e6e0000000a00 */
[----:B0-----:R-:W-:Y:S01]  /*0380*/  DFMA R24, R12, R24, R8 ;  /* 0x000000180c18722b */ /* 0x001fe20000000008 */
[----:B------:R-:W-:Y:S04]  /*0390*/  LDS.64 R12, [R4+0x600] ;  /* 0x00060000040c7984 */ /* 0x000fe80000000a00 */
[----:B------:R-:W0:Y:S03]  /*03a0*/  LDS.128 R8, [R7+0x30] ;  /* 0x0000300007087984 */ /* 0x000e260000000c00 */
[----:B-1----:R-:W-:Y:S01]  /*03b0*/  DFMA R14, R22, R14, R24 ;  /* 0x0000000e160e722b */ /* 0x002fe20000000018 */
[----:B------:R-:W1:Y:S04]  /*03c0*/  LDS.64 R22, [R4+0x700] ;  /* 0x0007000004167984 */ /* 0x000e680000000a00 */
[----:B------:R-:W-:Y:S03]  /*03d0*/  LDS.64 R24, [R4+0x800] ;  /* 0x0008000004187984 */ /* 0x000fe60000000a00 */
[----:B0-----:R-:W-:-:S02]  /*03e0*/  DFMA R8, R8, R12, R14 ;  /* 0x0000000c0808722b */ /* 0x001fc4000000000e */
[----:B------:R-:W0:Y:S06]  /*03f0*/  LDS.128 R12, [R7+0x40] ;  /* 0x00004000070c7984 */ /* 0x000e2c0000000c00 */
        /* <DEDUP_REMOVED lines=56> */
[----:B------:R-:W1:Y:S07]  /*0780*/  LDS.64 R14, [R4+0x1f00] ;  /* 0x001f0000040e7984 */ /* 0x000e6e0000000a00 */
[----:B0-----:R-:W-:-:S08]  /*0790*/  DFMA R8, R8, R12, R22 ;  /* 0x0000000c0808722b */ /* 0x001fd00000000016 */
[----:B-1----:R-:W-:Y:S01]  /*07a0*/  DFMA R10, R14, R10, R8 ;  /* 0x0000000a0e0a722b */ /* 0x002fe20000000008 */
[----:B------:R-:W-:Y:S06]  /*07b0*/  BAR.SYNC.DEFER_BLOCKING 0x0 ;  /* 0x0000000000007b1d */ /* 0x000fec0000010000 */
[----:B------:R-:W-:Y:S05]  /*07c0*/  BRA.U UP0, `(.L_x_1) ;  /* 0xfffffff9008c7547 */ /* 0x000fea000b83ffff */
.L_x_0:
[----:B------:R-:W-:Y:S05]  /*07d0*/  @P0 EXIT ;  /* 0x000000000000094d */ /* 0x000fea0003800000 */
[----:B------:R-:W0:Y:S01]  /*07e0*/  LDC.64 R2, c[0x0][0x390] ;  /* 0x0000e400ff027b82 */ /* 0x000e220000000a00 */
[----:B------:R-:W-:-:S04]  /*07f0*/  IMAD R17, R17, UR10, R16 ;  /* 0x0000000a11117c24 */ /* 0x000fc8000f8e0210 */
[----:B0-----:R-:W-:-:S05]  /*0800*/  IMAD.WIDE.U32 R2, R17, 0x8, R2 ;  /* 0x0000000811027825 */ /* 0x001fca00078e0002 */
[----:B------:R-:W-:Y:S01]  /*0810*/  STG.E.64 desc[UR8][R2.64], R10 ;  /* 0x0000000a02007986 */ /* 0x000fe2000c101b08 */
[----:B------:R-:W-:Y:S05]  /*0820*/  EXIT ;  /* 0x000000000000794d */ /* 0x000fea0003800000 */
.L_x_2:
[----:B------:R-:W-:-:S00]  /*0830*/  BRA `(.L_x_2) ;  /* 0xfffffffc00fc7947 */ /* 0x000fc0000383ffff */
[----:B------:R-:W-:-:S00]  /*0840*/  NOP ;  /* 0x0000000000007918 */ /* 0x000fc00000000000 */
        /* <DEDUP_REMOVED lines=11> */
.L_x_3:


//--------------------- .nv.shared._Z11k_dgemm_optPKdS0_Pdii --------------------------
	.section	.nv.shared._Z11k_dgemm_optPKdS0_Pdii,"aw",@nobits
	.sectionflags	@""
	.align	8
.nv.shared._Z11k_dgemm_optPKdS0_Pdii:
	.zero		17408


//--------------------- .nv.shared.reserved.0     --------------------------
	.section	.nv.shared.reserved.0,"aw",@nobits
	.weak		__nv_reservedSMEM_offset_0_alias
	.size		__nv_reservedSMEM_offset_0_alias, 0, 64
	.other		__nv_reservedSMEM_offset_0_alias,@"STO_CUDA_RESERVED_SHARED STV_DEFAULT"
__nv_reservedSMEM_offset_0_alias:
	.zero		0
	.zero		64


//--------------------- .nv.constant0._Z11k_dgemm_optPKdS0_Pdii --------------------------
	.section	.nv.constant0._Z11k_dgemm_optPKdS0_Pdii,"a",@progbits
	.sectionflags	@""
	.align	4
.nv.constant0._Z11k_dgemm_optPKdS0_Pdii:
	.zero		928


//--------------------- SYMBOLS --------------------------

	.type		.nv.reservedSmem.offset0,@object
	.size		.nv.reservedSmem.offset0,0x4
	.type		.nv.reservedSmem.cap,@object
	.size		.nv.reservedSmem.cap,0x4
